	.headerflags	@"EF_CUDA_TEXMODE_UNIFIED EF_CUDA_64BIT_ADDRESS EF_CUDA_ACCELERATORS EF_CUDA_SM90 EF_CUDA_VIRTUAL_SM(EF_CUDA_SM90)"
	.elftype	@"ET_EXEC"


//--------------------- .nv.info                  --------------------------
	.section	.nv.info,"",@"SHT_CUDA_INFO"
	.align	4


	//----- nvinfo : EIATTR_REGCOUNT
	.align		4
        /*0000*/ 	.byte	0x04, 0x2f
        /*0002*/ 	.short	(.L_1 - .L_0)
	.align		4
.L_0:
        /*0004*/ 	.word	index@(triton_poi_fused_add_mul_0)
        /*0008*/ 	.word	0x00000014


	//----- nvinfo : EIATTR_MIN_STACK_SIZE
	.align		4
.L_1:
        /*000c*/ 	.byte	0x04, 0x12
        /*000e*/ 	.short	(.L_3 - .L_2)
	.align		4
.L_2:
        /*0010*/ 	.word	index@(triton_poi_fused_add_mul_0)
        /*0014*/ 	.word	0x00000000


	//----- nvinfo : EIATTR_FRAME_SIZE
	.align		4
.L_3:
        /*0018*/ 	.byte	0x04, 0x11
        /*001a*/ 	.short	(.L_5 - .L_4)
	.align		4
.L_4:
        /*001c*/ 	.word	index@(triton_poi_fused_add_mul_0)
        /*0020*/ 	.word	0x00000000


	//----- nvinfo : EIATTR_MIN_STACK_SIZE
	.align		4
.L_5:
        /*0024*/ 	.byte	0x04, 0x12
        /*0026*/ 	.short	(.L_7 - .L_6)
	.align		4
.L_6:
        /*0028*/ 	.word	index@(triton_poi_fused_add_mul_0)
        /*002c*/ 	.word	0x00000000
.L_7:


//--------------------- .nv.info.triton_poi_fused_add_mul_0 --------------------------
	.section	.nv.info.triton_poi_fused_add_mul_0,"",@"SHT_CUDA_INFO"
	.sectionflags	@""
	.align	4


	//----- nvinfo : EIATTR_CUDA_API_VERSION
	.align		4
        /*0000*/ 	.byte	0x04, 0x37
        /*0002*/ 	.short	(.L_9 - .L_8)
.L_8:
        /*0004*/ 	.word	0x0000007c


	//----- nvinfo : EIATTR_KPARAM_INFO
	.align		4
.L_9:
        /*0008*/ 	.byte	0x04, 0x17
        /*000a*/ 	.short	(.L_11 - .L_10)
.L_10:
        /*000c*/ 	.word	0x00000000
        /*0010*/ 	.short	0x0004
        /*0012*/ 	.short	0x0020
        /*0014*/ 	.byte	0x00, 0xf0, 0x11, 0x00


	//----- nvinfo : EIATTR_KPARAM_INFO
	.align		4
.L_11:
        /*0018*/ 	.byte	0x04, 0x17
        /*001a*/ 	.short	(.L_13 - .L_12)
.L_12:
        /*001c*/ 	.word	0x00000000
        /*0020*/ 	.short	0x0003
        /*0022*/ 	.short	0x0018
        /*0024*/ 	.byte	0x00, 0xf4, 0x21, 0x00


	//----- nvinfo : EIATTR_KPARAM_INFO
	.align		4
.L_13:
        /*0028*/ 	.byte	0x04, 0x17
        /*002a*/ 	.short	(.L_15 - .L_14)
.L_14:
        /*002c*/ 	.word	0x00000000
        /*0030*/ 	.short	0x0002
        /*0032*/ 	.short	0x0010
        /*0034*/ 	.byte	0x00, 0xf4, 0x21, 0x00


	//----- nvinfo : EIATTR_KPARAM_INFO
	.align		4
.L_15:
        /*0038*/ 	.byte	0x04, 0x17
        /*003a*/ 	.short	(.L_17 - .L_16)
.L_16:
        /*003c*/ 	.word	0x00000000
        /*0040*/ 	.short	0x0001
        /*0042*/ 	.short	0x0008
        /*0044*/ 	.byte	0x00, 0xf4, 0x21, 0x00


	//----- nvinfo : EIATTR_KPARAM_INFO
	.align		4
.L_17:
        /*0048*/ 	.byte	0x04, 0x17
        /*004a*/ 	.short	(.L_19 - .L_18)
.L_18:
        /*004c*/ 	.word	0x00000000
        /*0050*/ 	.short	0x0000
        /*0052*/ 	.short	0x0000
        /*0054*/ 	.byte	0x00, 0xf4, 0x21, 0x00


	//----- nvinfo : EIATTR_SPARSE_MMA_MASK
	.align		4
.L_19:
        /*0058*/ 	.byte	0x03, 0x50
        /*005a*/ 	.short	0x0000


	//----- nvinfo : EIATTR_MAXREG_COUNT
	.align		4
        /*005c*/ 	.byte	0x03, 0x1b
        /*005e*/ 	.short	0x00ff


	//----- nvinfo : EIATTR_EXIT_INSTR_OFFSETS
	.align		4
        /*0060*/ 	.byte	0x04, 0x1c
        /*0062*/ 	.short	(.L_21 - .L_20)


	//   ....[0]....
.L_20:
        /*0064*/ 	.word	0x000001d0


	//   ....[1]....
        /*0068*/ 	.word	0x000001f0


	//----- nvinfo : EIATTR_REQNTID
	.align		4
.L_21:
        /*006c*/ 	.byte	0x04, 0x10
        /*006e*/ 	.short	(.L_23 - .L_22)
.L_22:
        /*0070*/ 	.word	0x00000080
        /*0074*/ 	.word	0x00000001
        /*0078*/ 	.word	0x00000001


	//----- nvinfo : EIATTR_CBANK_PARAM_SIZE
	.align		4
.L_23:
        /*007c*/ 	.byte	0x03, 0x19
        /*007e*/ 	.short	0x0024


	//----- nvinfo : EIATTR_PARAM_CBANK
	.align		4
        /*0080*/ 	.byte	0x04, 0x0a
        /*0082*/ 	.short	(.L_25 - .L_24)
	.align		4
.L_24:
        /*0084*/ 	.word	index@(.nv.constant0.triton_poi_fused_add_mul_0)
        /*0088*/ 	.short	0x0210
        /*008a*/ 	.short	0x0024


	//----- nvinfo : EIATTR_SW_WAR
	.align		4
.L_25:
        /*008c*/ 	.byte	0x04, 0x36
        /*008e*/ 	.short	(.L_27 - .L_26)
.L_26:
        /*0090*/ 	.word	0x00000008
.L_27:


//--------------------- .nv.callgraph             --------------------------
	.section	.nv.callgraph,"",@"SHT_CUDA_CALLGRAPH"
	.align	4
	.sectionentsize	8
	.align		4
        /*0000*/ 	.word	0x00000000
	.align		4
        /*0004*/ 	.word	0xffffffff
	.align		4
        /*0008*/ 	.word	0x00000000
	.align		4
        /*000c*/ 	.word	0xfffffffe
	.align		4
        /*0010*/ 	.word	0x00000000
	.align		4
        /*0014*/ 	.word	0xfffffffd
	.align		4
        /*0018*/ 	.word	0x00000000
	.align		4
        /*001c*/ 	.word	0xfffffffc


//--------------------- .text.triton_poi_fused_add_mul_0 --------------------------
	.section	.text.triton_poi_fused_add_mul_0,"ax",@progbits
	.align	128
        .global         triton_poi_fused_add_mul_0
        .type           triton_poi_fused_add_mul_0,@function
        .size           triton_poi_fused_add_mul_0,(.L_x_1 - triton_poi_fused_add_mul_0)
        .other          triton_poi_fused_add_mul_0,@"STO_CUDA_ENTRY STV_DEFAULT"
triton_poi_fused_add_mul_0:
.text.triton_poi_fused_add_mul_0:
[----:B------:R-:W0:Y:S02]  /*0000*/  LDC R1, c[0x0][0x28] ;  /* 0x00000a00ff017b82 */ /* 0x000e240000000800 */
[----:B------:R-:W1:Y:S01]  /*0010*/  S2R R0, SR_TID.X ;  /* 0x0000000000007919 */ /* 0x000e620000002100 */
[----:B------:R-:W2:Y:S01]  /*0020*/  LDC.64 R2, c[0x0][0x210] ;  /* 0x00008400ff027b82 */ /* 0x000ea20000000a00 */
[----:B------:R-:W-:Y:S02]  /*0030*/  CS2R R12, SRZ ;  /* 0x00000000000c7805 */ /* 0x000fe4000001ff00 */
[----:B------:R-:W-:Y:S01]  /*0040*/  CS2R R14, SRZ ;  /* 0x00000000000e7805 */ /* 0x000fe2000001ff00 */
[----:B------:R-:W3:Y:S01]  /*0050*/  S2R R11, SR_CTAID.X ;  /* 0x00000000000b7919 */ /* 0x000ee20000002500 */
[----:B------:R-:W-:Y:S01]  /*0060*/  CS2R R16, SRZ ;  /* 0x0000000000107805 */ /* 0x000fe2000001ff00 */
[----:B------:R-:W-:Y:S02]  /*0070*/  ULDC.64 UR4, c[0x0][0x208] ;  /* 0x0000820000047ab9 */ /* 0x000fe40000000a00 */
[----:B------:R-:W4:Y:S08]  /*0080*/  LDC.64 R6, c[0x0][0x220] ;  /* 0x00008800ff067b82 */ /* 0x000f300000000a00 */
[----:B------:R-:W5:Y:S01]  /*0090*/  LDC.64 R4, c[0x0][0x218] ;  /* 0x00008600ff047b82 */ /* 0x000f620000000a00 */
[----:B-1----:R-:W-:Y:S01]  /*00a0*/  IMAD.SHL.U32 R0, R0, 0x2, RZ ;  /* 0x0000000200007824 */ /* 0x002fe200078e00ff */
[----:B---3--:R-:W-:-:S04]  /*00b0*/  SHF.R.S32.HI R8, RZ, 0x17, R11 ;  /* 0x00000017ff087819 */ /* 0x008fc8000001140b */
[----:B------:R-:W-:-:S05]  /*00c0*/  LOP3.LUT R0, R0, 0xfe, RZ, 0xc0, !PT ;  /* 0x000000fe00007812 */ /* 0x000fca00078ec0ff */
[----:B------:R-:W-:Y:S01]  /*00d0*/  IMAD R11, R11, 0x100, R0 ;  /* 0x000001000b0b7824 */ /* 0x000fe200078e0200 */
[----:B------:R-:W-:-:S03]  /*00e0*/  SGXT R0, R8, 0x1 ;  /* 0x000000010800781a */ /* 0x000fc60000000200 */
[C---:B-----5:R-:W-:Y:S01]  /*00f0*/  IMAD.WIDE R4, R11.reuse, 0x4, R4 ;  /* 0x000000040b047825 */ /* 0x060fe200078e0204 */
[----:B------:R-:W-:Y:S02]  /*0100*/  LEA.HI R0, R0, R11, RZ, 0x2 ;  /* 0x0000000b00007211 */ /* 0x000fe400078f10ff */
[----:B------:R-:W-:Y:S02]  /*0110*/  ISETP.GE.AND P0, PT, R11, 0x100, PT ;  /* 0x000001000b00780c */ /* 0x000fe40003f06270 */
[----:B------:R-:W-:-:S05]  /*0120*/  LOP3.LUT R0, R0, 0xfffffffc, RZ, 0xc0, !PT ;  /* 0xfffffffc00007812 */ /* 0x000fca00078ec0ff */
[----:B------:R-:W-:-:S04]  /*0130*/  IMAD.IADD R9, R11, 0x1, -R0 ;  /* 0x000000010b097824 */ /* 0x000fc800078e0a00 */
[C---:B--2---:R-:W-:Y:S02]  /*0140*/  IMAD.WIDE R2, R9.reuse, 0x4, R2 ;  /* 0x0000000409027825 */ /* 0x044fe400078e0202 */
[----:B------:R-:W2:Y:S02]  /*0150*/  @!P0 LDG.E.64 R14, desc[UR4][R4.64] ;  /* 0x00000004040e8981 */ /* 0x000ea4000c1e1b00 */
[----:B----4-:R-:W-:Y:S02]  /*0160*/  IMAD.WIDE R6, R9, 0x4, R6 ;  /* 0x0000000409067825 */ /* 0x010fe400078e0206 */
[----:B------:R-:W2:Y:S01]  /*0170*/  @!P0 LDG.E.EL.64 R12, desc[UR4][R2.64] ;  /* 0x00000004020c8981 */ /* 0x000ea2000c2e1b00 */
[----:B------:R-:W1:Y:S03]  /*0180*/  LDC.64 R8, c[0x0][0x228] ;  /* 0x00008a00ff087b82 */ /* 0x000e660000000a00 */
[----:B------:R-:W2:Y:S01]  /*0190*/  @!P0 LDG.E.EL.64 R16, desc[UR4][R6.64] ;  /* 0x0000000406108981 */ /* 0x000ea2000c2e1b00 */
[----:B-1----:R-:W-:-:S04]  /*01a0*/  IMAD.WIDE R8, R11, 0x4, R8 ;  /* 0x000000040b087825 */ /* 0x002fc800078e0208 */
[----:B--2---:R-:W-:Y:S01]  /*01b0*/  FFMA R12, R14, R12, R16 ;  /* 0x0000000c0e0c7223 */ /* 0x004fe20000000010 */
[----:B------:R-:W-:Y:S01]  /*01c0*/  FFMA R13, R15, R13, R17 ;  /* 0x0000000d0f0d7223 */ /* 0x000fe20000000011 */
[----:B------:R-:W-:Y:S06]  /*01d0*/  @P0 EXIT ;  /* 0x000000000000094d */ /* 0x000fec0003800000 */
[----:B------:R-:W-:Y:S01]  /*01e0*/  STG.E.64 desc[UR4][R8.64], R12 ;  /* 0x0000000c08007986 */ /* 0x000fe2000c101b04 */
[----:B------:R-:W-:Y:S05]  /*01f0*/  EXIT ;  /* 0x000000000000794d */ /* 0x000fea0003800000 */
.L_x_0:
[----:B------:R-:W-:-:S00]  /*0200*/  BRA `(.L_x_0) ;  /* 0xfffffffc00fc7947 */ /* 0x000fc0000383ffff */
[----:B------:R-:W-:-:S00]  /*0210*/  NOP ;  /* 0x0000000000007918 */ /* 0x000fc00000000000 */
        /* <DEDUP_REMOVED lines=14> */
.L_x_1:


//--------------------- .nv.constant0.triton_poi_fused_add_mul_0 --------------------------
	.section	.nv.constant0.triton_poi_fused_add_mul_0,"a",@progbits
	.sectionflags	@""
	.align	4
.nv.constant0.triton_poi_fused_add_mul_0:
	.zero		564
